//
// Generated by NVIDIA NVVM Compiler
//
// Compiler Build ID: CL-36424714
// Cuda compilation tools, release 13.0, V13.0.88
// Based on NVVM 20.0.0
//

.version 9.0
.target sm_100
.address_size 64

	// .globl	DepthConvFused_2_kernel0
// _ZZ24DepthConvFused_2_kernel0E12intermediate has been demoted
// _ZZ24DepthConvFused_2_kernel0E21Conv2dFilter_1_shared has been demoted

.visible .entry DepthConvFused_2_kernel0(
	.param .u64 .ptr .align 1 DepthConvFused_2_kernel0_param_0,
	.param .u64 .ptr .align 1 DepthConvFused_2_kernel0_param_1,
	.param .u64 .ptr .align 1 DepthConvFused_2_kernel0_param_2,
	.param .u64 .ptr .align 1 DepthConvFused_2_kernel0_param_3,
	.param .u64 .ptr .align 1 DepthConvFused_2_kernel0_param_4
)
{
	.reg .pred 	%p<11>;
	.reg .b32 	%r<79>;
	.reg .b32 	%f<478>;
	.reg .b64 	%rd<39>;
	// demoted variable
	.shared .align 4 .b8 _ZZ24DepthConvFused_2_kernel0E12intermediate[512];
	// demoted variable
	.shared .align 4 .b8 _ZZ24DepthConvFused_2_kernel0E21Conv2dFilter_1_shared[4096];
	ld.param.u64 	%rd12, [DepthConvFused_2_kernel0_param_1];
	ld.param.u64 	%rd13, [DepthConvFused_2_kernel0_param_2];
	cvta.to.global.u64 	%rd14, %rd12;
	cvta.to.global.u64 	%rd15, %rd13;
	mov.u32 	%r13, %tid.y;
	sub.s32 	%r14, 1, %r13;
	mov.u32 	%r15, %ctaid.x;
	mul.hi.u32 	%r17, %r15, -1840700269;
	shr.u32 	%r2, %r17, 4;
	shl.b32 	%r18, %r2, 1;
	setp.le.s32 	%p3, %r14, %r18;
	sub.s32 	%r19, 57, %r13;
	setp.lt.s32 	%p4, %r18, %r19;
	and.pred  	%p1, %p3, %p4;
	mov.u32 	%r3, %tid.x;
	shr.u32 	%r20, %r3, 3;
	sub.s32 	%r22, 1, %r20;
	mul.lo.s32 	%r23, %r2, 28;
	sub.s32 	%r24, %r15, %r23;
	shl.b32 	%r25, %r24, 1;
	setp.le.s32 	%p5, %r22, %r25;
	sub.s32 	%r26, 57, %r20;
	setp.lt.s32 	%p6, %r25, %r26;
	and.pred  	%p2, %p5, %p6;
	shl.b32 	%r27, %r3, 4;
	and.b32  	%r28, %r27, 16256;
	shl.b32 	%r29, %r13, 7;
	shl.b32 	%r30, %r3, 2;
	and.b32  	%r31, %r30, 4064;
	add.s32 	%r32, %r31, %r29;
	and.b32  	%r33, %r30, 28;
	or.b32  	%r34, %r32, %r33;
	shl.b32 	%r35, %r34, 2;
	mov.u32 	%r36, _ZZ24DepthConvFused_2_kernel0E21Conv2dFilter_1_shared;
	add.s32 	%r4, %r36, %r35;
	add.s32 	%r37, %r29, %r3;
	and.b32  	%r5, %r13, 1;
	shl.b32 	%r38, %r13, 9;
	add.s32 	%r39, %r13, %r2;
	shl.b32 	%r6, %r15, 8;
	mad.lo.s32 	%r40, %r39, 7168, %r6;
	add.s32 	%r41, %r40, %r28;
	or.b32  	%r42, %r41, %r33;
	add.s32 	%r77, %r42, -7296;
	mul.wide.u32 	%rd16, %r37, 4;
	add.s64 	%rd17, %rd16, %rd14;
	add.s64 	%rd38, %rd17, 1536;
	mul.wide.u32 	%rd18, %r3, 4;
	add.s64 	%rd19, %rd18, %rd14;
	add.s64 	%rd37, %rd19, 2048;
	add.s32 	%r43, %r38, %r28;
	or.b32  	%r44, %r43, %r33;
	mul.wide.u32 	%rd20, %r44, 4;
	add.s64 	%rd21, %rd20, %rd15;
	add.s64 	%rd36, %rd21, 8192;
	mov.b32 	%r78, 0;
	mov.f32 	%f470, 0f00000000;
	not.pred 	%p7, %p1;
	not.pred 	%p8, %p2;
	mov.f32 	%f471, %f470;
	mov.f32 	%f472, %f470;
	mov.f32 	%f473, %f470;
$L__BB0_1:
	bar.sync 	0;
	mov.f32 	%f474, 0f00000000;
	mov.f32 	%f475, 0f00000000;
	mov.f32 	%f476, 0f00000000;
	mov.f32 	%f477, 0f00000000;
	@%p7 bra 	$L__BB0_4;
	@%p8 bra 	$L__BB0_4;
	ld.param.u64 	%rd34, [DepthConvFused_2_kernel0_param_0];
	mul.wide.s32 	%rd22, %r77, 4;
	cvta.to.global.u64 	%rd23, %rd34;
	add.s64 	%rd24, %rd23, %rd22;
	ld.global.v4.f32 	{%f477, %f476, %f475, %f474}, [%rd24];
$L__BB0_4:
	setp.gt.u32 	%p9, %r13, 2;
	st.shared.v4.f32 	[%r4], {%f477, %f476, %f475, %f474};
	@%p9 bra 	$L__BB0_6;
	ld.global.f32 	%f20, [%rd38+-1536];
	mad.lo.s32 	%r47, %r13, -96, %r37;
	shl.b32 	%r48, %r47, 2;
	mov.u32 	%r49, _ZZ24DepthConvFused_2_kernel0E21Conv2dFilter_1_shared;
	add.s32 	%r50, %r49, %r48;
	st.shared.f32 	[%r50+2048], %f20;
	ld.global.f32 	%f21, [%rd38];
	st.shared.f32 	[%r50+2432], %f21;
	ld.global.f32 	%f22, [%rd38+1536];
	st.shared.f32 	[%r50+2816], %f22;
$L__BB0_6:
	bar.sync 	0;
	shl.b32 	%r51, %r5, 5;
	add.s32 	%r52, %r51, %r3;
	shl.b32 	%r53, %r13, 6;
	and.b32  	%r54, %r53, 65408;
	add.s32 	%r55, %r52, %r54;
	shl.b32 	%r56, %r55, 2;
	add.s32 	%r58, %r36, %r56;
	ld.shared.f32 	%f23, [%r58];
	ld.global.f32 	%f24, [%rd37+-2048];
	fma.rn.f32 	%f25, %f23, %f24, 0f00000000;
	ld.shared.f32 	%f26, [%r58+128];
	ld.global.f32 	%f27, [%rd37+-1536];
	fma.rn.f32 	%f28, %f26, %f27, %f25;
	ld.shared.f32 	%f29, [%r58+256];
	ld.global.f32 	%f30, [%rd37+-1024];
	fma.rn.f32 	%f31, %f29, %f30, %f28;
	ld.shared.f32 	%f32, [%r58+512];
	ld.global.f32 	%f33, [%rd37+-512];
	fma.rn.f32 	%f34, %f32, %f33, %f31;
	ld.shared.f32 	%f35, [%r58+640];
	ld.global.f32 	%f36, [%rd37];
	fma.rn.f32 	%f37, %f35, %f36, %f34;
	ld.shared.f32 	%f38, [%r58+768];
	ld.global.f32 	%f39, [%rd37+512];
	fma.rn.f32 	%f40, %f38, %f39, %f37;
	ld.shared.f32 	%f41, [%r58+1024];
	ld.global.f32 	%f42, [%rd37+1024];
	fma.rn.f32 	%f43, %f41, %f42, %f40;
	ld.shared.f32 	%f44, [%r58+1152];
	ld.global.f32 	%f45, [%rd37+1536];
	fma.rn.f32 	%f46, %f44, %f45, %f43;
	ld.shared.f32 	%f47, [%r58+1280];
	ld.global.f32 	%f48, [%rd37+2048];
	fma.rn.f32 	%f49, %f47, %f48, %f46;
	mad.lo.s32 	%r61, %r13, -96, %r37;
	shl.b32 	%r62, %r61, 2;
	mov.u32 	%r63, _ZZ24DepthConvFused_2_kernel0E12intermediate;
	add.s32 	%r64, %r63, %r62;
	st.shared.f32 	[%r64], %f49;
	bar.sync 	0;
	bar.sync 	0;
	ld.global.v4.f32 	{%f50, %f51, %f52, %f53}, [%rd36+-8192];
	st.shared.v4.f32 	[%r4], {%f50, %f51, %f52, %f53};
	ld.global.v4.f32 	{%f54, %f55, %f56, %f57}, [%rd36];
	st.shared.v4.f32 	[%r4+2048], {%f54, %f55, %f56, %f57};
	bar.sync 	0;
	add.s32 	%r65, %r63, %r29;
	ld.shared.v4.f32 	{%f58, %f59, %f60, %f61}, [%r65];
	add.s32 	%r67, %r36, %r30;
	ld.shared.f32 	%f62, [%r67];
	fma.rn.f32 	%f63, %f58, %f62, 0f00000000;
	ld.shared.f32 	%f64, [%r67+128];
	fma.rn.f32 	%f65, %f59, %f64, %f63;
	ld.shared.f32 	%f66, [%r67+256];
	fma.rn.f32 	%f67, %f60, %f66, %f65;
	ld.shared.f32 	%f68, [%r67+384];
	fma.rn.f32 	%f69, %f61, %f68, %f67;
	ld.shared.v4.f32 	{%f70, %f71, %f72, %f73}, [%r65+16];
	ld.shared.f32 	%f74, [%r67+512];
	fma.rn.f32 	%f75, %f70, %f74, %f69;
	ld.shared.f32 	%f76, [%r67+640];
	fma.rn.f32 	%f77, %f71, %f76, %f75;
	ld.shared.f32 	%f78, [%r67+768];
	fma.rn.f32 	%f79, %f72, %f78, %f77;
	ld.shared.f32 	%f80, [%r67+896];
	fma.rn.f32 	%f81, %f73, %f80, %f79;
	ld.shared.v4.f32 	{%f82, %f83, %f84, %f85}, [%r65+32];
	ld.shared.f32 	%f86, [%r67+1024];
	fma.rn.f32 	%f87, %f82, %f86, %f81;
	ld.shared.f32 	%f88, [%r67+1152];
	fma.rn.f32 	%f89, %f83, %f88, %f87;
	ld.shared.f32 	%f90, [%r67+1280];
	fma.rn.f32 	%f91, %f84, %f90, %f89;
	ld.shared.f32 	%f92, [%r67+1408];
	fma.rn.f32 	%f93, %f85, %f92, %f91;
	ld.shared.v4.f32 	{%f94, %f95, %f96, %f97}, [%r65+48];
	ld.shared.f32 	%f98, [%r67+1536];
	fma.rn.f32 	%f99, %f94, %f98, %f93;
	ld.shared.f32 	%f100, [%r67+1664];
	fma.rn.f32 	%f101, %f95, %f100, %f99;
	ld.shared.f32 	%f102, [%r67+1792];
	fma.rn.f32 	%f103, %f96, %f102, %f101;
	ld.shared.f32 	%f104, [%r67+1920];
	fma.rn.f32 	%f105, %f97, %f104, %f103;
	ld.shared.v4.f32 	{%f106, %f107, %f108, %f109}, [%r65+64];
	ld.shared.f32 	%f110, [%r67+2048];
	fma.rn.f32 	%f111, %f106, %f110, %f105;
	ld.shared.f32 	%f112, [%r67+2176];
	fma.rn.f32 	%f113, %f107, %f112, %f111;
	ld.shared.f32 	%f114, [%r67+2304];
	fma.rn.f32 	%f115, %f108, %f114, %f113;
	ld.shared.f32 	%f116, [%r67+2432];
	fma.rn.f32 	%f117, %f109, %f116, %f115;
	ld.shared.v4.f32 	{%f118, %f119, %f120, %f121}, [%r65+80];
	ld.shared.f32 	%f122, [%r67+2560];
	fma.rn.f32 	%f123, %f118, %f122, %f117;
	ld.shared.f32 	%f124, [%r67+2688];
	fma.rn.f32 	%f125, %f119, %f124, %f123;
	ld.shared.f32 	%f126, [%r67+2816];
	fma.rn.f32 	%f127, %f120, %f126, %f125;
	ld.shared.f32 	%f128, [%r67+2944];
	fma.rn.f32 	%f129, %f121, %f128, %f127;
	ld.shared.v4.f32 	{%f130, %f131, %f132, %f133}, [%r65+96];
	ld.shared.f32 	%f134, [%r67+3072];
	fma.rn.f32 	%f135, %f130, %f134, %f129;
	ld.shared.f32 	%f136, [%r67+3200];
	fma.rn.f32 	%f137, %f131, %f136, %f135;
	ld.shared.f32 	%f138, [%r67+3328];
	fma.rn.f32 	%f139, %f132, %f138, %f137;
	ld.shared.f32 	%f140, [%r67+3456];
	fma.rn.f32 	%f141, %f133, %f140, %f139;
	ld.shared.v4.f32 	{%f142, %f143, %f144, %f145}, [%r65+112];
	ld.shared.f32 	%f146, [%r67+3584];
	fma.rn.f32 	%f147, %f142, %f146, %f141;
	ld.shared.f32 	%f148, [%r67+3712];
	fma.rn.f32 	%f149, %f143, %f148, %f147;
	ld.shared.f32 	%f150, [%r67+3840];
	fma.rn.f32 	%f151, %f144, %f150, %f149;
	ld.shared.f32 	%f152, [%r67+3968];
	fma.rn.f32 	%f153, %f145, %f152, %f151;
	add.f32 	%f473, %f153, %f473;
	bar.sync 	0;
	ld.global.v4.f32 	{%f154, %f155, %f156, %f157}, [%rd36+-8064];
	st.shared.v4.f32 	[%r4], {%f154, %f155, %f156, %f157};
	ld.global.v4.f32 	{%f158, %f159, %f160, %f161}, [%rd36+128];
	st.shared.v4.f32 	[%r4+2048], {%f158, %f159, %f160, %f161};
	bar.sync 	0;
	ld.shared.v4.f32 	{%f162, %f163, %f164, %f165}, [%r65];
	ld.shared.f32 	%f166, [%r67];
	fma.rn.f32 	%f167, %f162, %f166, 0f00000000;
	ld.shared.f32 	%f168, [%r67+128];
	fma.rn.f32 	%f169, %f163, %f168, %f167;
	ld.shared.f32 	%f170, [%r67+256];
	fma.rn.f32 	%f171, %f164, %f170, %f169;
	ld.shared.f32 	%f172, [%r67+384];
	fma.rn.f32 	%f173, %f165, %f172, %f171;
	ld.shared.v4.f32 	{%f174, %f175, %f176, %f177}, [%r65+16];
	ld.shared.f32 	%f178, [%r67+512];
	fma.rn.f32 	%f179, %f174, %f178, %f173;
	ld.shared.f32 	%f180, [%r67+640];
	fma.rn.f32 	%f181, %f175, %f180, %f179;
	ld.shared.f32 	%f182, [%r67+768];
	fma.rn.f32 	%f183, %f176, %f182, %f181;
	ld.shared.f32 	%f184, [%r67+896];
	fma.rn.f32 	%f185, %f177, %f184, %f183;
	ld.shared.v4.f32 	{%f186, %f187, %f188, %f189}, [%r65+32];
	ld.shared.f32 	%f190, [%r67+1024];
	fma.rn.f32 	%f191, %f186, %f190, %f185;
	ld.shared.f32 	%f192, [%r67+1152];
	fma.rn.f32 	%f193, %f187, %f192, %f191;
	ld.shared.f32 	%f194, [%r67+1280];
	fma.rn.f32 	%f195, %f188, %f194, %f193;
	ld.shared.f32 	%f196, [%r67+1408];
	fma.rn.f32 	%f197, %f189, %f196, %f195;
	ld.shared.v4.f32 	{%f198, %f199, %f200, %f201}, [%r65+48];
	ld.shared.f32 	%f202, [%r67+1536];
	fma.rn.f32 	%f203, %f198, %f202, %f197;
	ld.shared.f32 	%f204, [%r67+1664];
	fma.rn.f32 	%f205, %f199, %f204, %f203;
	ld.shared.f32 	%f206, [%r67+1792];
	fma.rn.f32 	%f207, %f200, %f206, %f205;
	ld.shared.f32 	%f208, [%r67+1920];
	fma.rn.f32 	%f209, %f201, %f208, %f207;
	ld.shared.v4.f32 	{%f210, %f211, %f212, %f213}, [%r65+64];
	ld.shared.f32 	%f214, [%r67+2048];
	fma.rn.f32 	%f215, %f210, %f214, %f209;
	ld.shared.f32 	%f216, [%r67+2176];
	fma.rn.f32 	%f217, %f211, %f216, %f215;
	ld.shared.f32 	%f218, [%r67+2304];
	fma.rn.f32 	%f219, %f212, %f218, %f217;
	ld.shared.f32 	%f220, [%r67+2432];
	fma.rn.f32 	%f221, %f213, %f220, %f219;
	ld.shared.v4.f32 	{%f222, %f223, %f224, %f225}, [%r65+80];
	ld.shared.f32 	%f226, [%r67+2560];
	fma.rn.f32 	%f227, %f222, %f226, %f221;
	ld.shared.f32 	%f228, [%r67+2688];
	fma.rn.f32 	%f229, %f223, %f228, %f227;
	ld.shared.f32 	%f230, [%r67+2816];
	fma.rn.f32 	%f231, %f224, %f230, %f229;
	ld.shared.f32 	%f232, [%r67+2944];
	fma.rn.f32 	%f233, %f225, %f232, %f231;
	ld.shared.v4.f32 	{%f234, %f235, %f236, %f237}, [%r65+96];
	ld.shared.f32 	%f238, [%r67+3072];
	fma.rn.f32 	%f239, %f234, %f238, %f233;
	ld.shared.f32 	%f240, [%r67+3200];
	fma.rn.f32 	%f241, %f235, %f240, %f239;
	ld.shared.f32 	%f242, [%r67+3328];
	fma.rn.f32 	%f243, %f236, %f242, %f241;
	ld.shared.f32 	%f244, [%r67+3456];
	fma.rn.f32 	%f245, %f237, %f244, %f243;
	ld.shared.v4.f32 	{%f246, %f247, %f248, %f249}, [%r65+112];
	ld.shared.f32 	%f250, [%r67+3584];
	fma.rn.f32 	%f251, %f246, %f250, %f245;
	ld.shared.f32 	%f252, [%r67+3712];
	fma.rn.f32 	%f253, %f247, %f252, %f251;
	ld.shared.f32 	%f254, [%r67+3840];
	fma.rn.f32 	%f255, %f248, %f254, %f253;
	ld.shared.f32 	%f256, [%r67+3968];
	fma.rn.f32 	%f257, %f249, %f256, %f255;
	add.f32 	%f472, %f257, %f472;
	bar.sync 	0;
	ld.global.v4.f32 	{%f258, %f259, %f260, %f261}, [%rd36+-7936];
	st.shared.v4.f32 	[%r4], {%f258, %f259, %f260, %f261};
	ld.global.v4.f32 	{%f262, %f263, %f264, %f265}, [%rd36+256];
	st.shared.v4.f32 	[%r4+2048], {%f262, %f263, %f264, %f265};
	bar.sync 	0;
	ld.shared.v4.f32 	{%f266, %f267, %f268, %f269}, [%r65];
	ld.shared.f32 	%f270, [%r67];
	fma.rn.f32 	%f271, %f266, %f270, 0f00000000;
	ld.shared.f32 	%f272, [%r67+128];
	fma.rn.f32 	%f273, %f267, %f272, %f271;
	ld.shared.f32 	%f274, [%r67+256];
	fma.rn.f32 	%f275, %f268, %f274, %f273;
	ld.shared.f32 	%f276, [%r67+384];
	fma.rn.f32 	%f277, %f269, %f276, %f275;
	ld.shared.v4.f32 	{%f278, %f279, %f280, %f281}, [%r65+16];
	ld.shared.f32 	%f282, [%r67+512];
	fma.rn.f32 	%f283, %f278, %f282, %f277;
	ld.shared.f32 	%f284, [%r67+640];
	fma.rn.f32 	%f285, %f279, %f284, %f283;
	ld.shared.f32 	%f286, [%r67+768];
	fma.rn.f32 	%f287, %f280, %f286, %f285;
	ld.shared.f32 	%f288, [%r67+896];
	fma.rn.f32 	%f289, %f281, %f288, %f287;
	ld.shared.v4.f32 	{%f290, %f291, %f292, %f293}, [%r65+32];
	ld.shared.f32 	%f294, [%r67+1024];
	fma.rn.f32 	%f295, %f290, %f294, %f289;
	ld.shared.f32 	%f296, [%r67+1152];
	fma.rn.f32 	%f297, %f291, %f296, %f295;
	ld.shared.f32 	%f298, [%r67+1280];
	fma.rn.f32 	%f299, %f292, %f298, %f297;
	ld.shared.f32 	%f300, [%r67+1408];
	fma.rn.f32 	%f301, %f293, %f300, %f299;
	ld.shared.v4.f32 	{%f302, %f303, %f304, %f305}, [%r65+48];
	ld.shared.f32 	%f306, [%r67+1536];
	fma.rn.f32 	%f307, %f302, %f306, %f301;
	ld.shared.f32 	%f308, [%r67+1664];
	fma.rn.f32 	%f309, %f303, %f308, %f307;
	ld.shared.f32 	%f310, [%r67+1792];
	fma.rn.f32 	%f311, %f304, %f310, %f309;
	ld.shared.f32 	%f312, [%r67+1920];
	fma.rn.f32 	%f313, %f305, %f312, %f311;
	ld.shared.v4.f32 	{%f314, %f315, %f316, %f317}, [%r65+64];
	ld.shared.f32 	%f318, [%r67+2048];
	fma.rn.f32 	%f319, %f314, %f318, %f313;
	ld.shared.f32 	%f320, [%r67+2176];
	fma.rn.f32 	%f321, %f315, %f320, %f319;
	ld.shared.f32 	%f322, [%r67+2304];
	fma.rn.f32 	%f323, %f316, %f322, %f321;
	ld.shared.f32 	%f324, [%r67+2432];
	fma.rn.f32 	%f325, %f317, %f324, %f323;
	ld.shared.v4.f32 	{%f326, %f327, %f328, %f329}, [%r65+80];
	ld.shared.f32 	%f330, [%r67+2560];
	fma.rn.f32 	%f331, %f326, %f330, %f325;
	ld.shared.f32 	%f332, [%r67+2688];
	fma.rn.f32 	%f333, %f327, %f332, %f331;
	ld.shared.f32 	%f334, [%r67+2816];
	fma.rn.f32 	%f335, %f328, %f334, %f333;
	ld.shared.f32 	%f336, [%r67+2944];
	fma.rn.f32 	%f337, %f329, %f336, %f335;
	ld.shared.v4.f32 	{%f338, %f339, %f340, %f341}, [%r65+96];
	ld.shared.f32 	%f342, [%r67+3072];
	fma.rn.f32 	%f343, %f338, %f342, %f337;
	ld.shared.f32 	%f344, [%r67+3200];
	fma.rn.f32 	%f345, %f339, %f344, %f343;
	ld.shared.f32 	%f346, [%r67+3328];
	fma.rn.f32 	%f347, %f340, %f346, %f345;
	ld.shared.f32 	%f348, [%r67+3456];
	fma.rn.f32 	%f349, %f341, %f348, %f347;
	ld.shared.v4.f32 	{%f350, %f351, %f352, %f353}, [%r65+112];
	ld.shared.f32 	%f354, [%r67+3584];
	fma.rn.f32 	%f355, %f350, %f354, %f349;
	ld.shared.f32 	%f356, [%r67+3712];
	fma.rn.f32 	%f357, %f351, %f356, %f355;
	ld.shared.f32 	%f358, [%r67+3840];
	fma.rn.f32 	%f359, %f352, %f358, %f357;
	ld.shared.f32 	%f360, [%r67+3968];
	fma.rn.f32 	%f361, %f353, %f360, %f359;
	add.f32 	%f471, %f361, %f471;
	bar.sync 	0;
	ld.global.v4.f32 	{%f362, %f363, %f364, %f365}, [%rd36+-7808];
	st.shared.v4.f32 	[%r4], {%f362, %f363, %f364, %f365};
	ld.global.v4.f32 	{%f366, %f367, %f368, %f369}, [%rd36+384];
	st.shared.v4.f32 	[%r4+2048], {%f366, %f367, %f368, %f369};
	bar.sync 	0;
	ld.shared.v4.f32 	{%f370, %f371, %f372, %f373}, [%r65];
	ld.shared.f32 	%f374, [%r67];
	fma.rn.f32 	%f375, %f370, %f374, 0f00000000;
	ld.shared.f32 	%f376, [%r67+128];
	fma.rn.f32 	%f377, %f371, %f376, %f375;
	ld.shared.f32 	%f378, [%r67+256];
	fma.rn.f32 	%f379, %f372, %f378, %f377;
	ld.shared.f32 	%f380, [%r67+384];
	fma.rn.f32 	%f381, %f373, %f380, %f379;
	ld.shared.v4.f32 	{%f382, %f383, %f384, %f385}, [%r65+16];
	ld.shared.f32 	%f386, [%r67+512];
	fma.rn.f32 	%f387, %f382, %f386, %f381;
	ld.shared.f32 	%f388, [%r67+640];
	fma.rn.f32 	%f389, %f383, %f388, %f387;
	ld.shared.f32 	%f390, [%r67+768];
	fma.rn.f32 	%f391, %f384, %f390, %f389;
	ld.shared.f32 	%f392, [%r67+896];
	fma.rn.f32 	%f393, %f385, %f392, %f391;
	ld.shared.v4.f32 	{%f394, %f395, %f396, %f397}, [%r65+32];
	ld.shared.f32 	%f398, [%r67+1024];
	fma.rn.f32 	%f399, %f394, %f398, %f393;
	ld.shared.f32 	%f400, [%r67+1152];
	fma.rn.f32 	%f401, %f395, %f400, %f399;
	ld.shared.f32 	%f402, [%r67+1280];
	fma.rn.f32 	%f403, %f396, %f402, %f401;
	ld.shared.f32 	%f404, [%r67+1408];
	fma.rn.f32 	%f405, %f397, %f404, %f403;
	ld.shared.v4.f32 	{%f406, %f407, %f408, %f409}, [%r65+48];
	ld.shared.f32 	%f410, [%r67+1536];
	fma.rn.f32 	%f411, %f406, %f410, %f405;
	ld.shared.f32 	%f412, [%r67+1664];
	fma.rn.f32 	%f413, %f407, %f412, %f411;
	ld.shared.f32 	%f414, [%r67+1792];
	fma.rn.f32 	%f415, %f408, %f414, %f413;
	ld.shared.f32 	%f416, [%r67+1920];
	fma.rn.f32 	%f417, %f409, %f416, %f415;
	ld.shared.v4.f32 	{%f418, %f419, %f420, %f421}, [%r65+64];
	ld.shared.f32 	%f422, [%r67+2048];
	fma.rn.f32 	%f423, %f418, %f422, %f417;
	ld.shared.f32 	%f424, [%r67+2176];
	fma.rn.f32 	%f425, %f419, %f424, %f423;
	ld.shared.f32 	%f426, [%r67+2304];
	fma.rn.f32 	%f427, %f420, %f426, %f425;
	ld.shared.f32 	%f428, [%r67+2432];
	fma.rn.f32 	%f429, %f421, %f428, %f427;
	ld.shared.v4.f32 	{%f430, %f431, %f432, %f433}, [%r65+80];
	ld.shared.f32 	%f434, [%r67+2560];
	fma.rn.f32 	%f435, %f430, %f434, %f429;
	ld.shared.f32 	%f436, [%r67+2688];
	fma.rn.f32 	%f437, %f431, %f436, %f435;
	ld.shared.f32 	%f438, [%r67+2816];
	fma.rn.f32 	%f439, %f432, %f438, %f437;
	ld.shared.f32 	%f440, [%r67+2944];
	fma.rn.f32 	%f441, %f433, %f440, %f439;
	ld.shared.v4.f32 	{%f442, %f443, %f444, %f445}, [%r65+96];
	ld.shared.f32 	%f446, [%r67+3072];
	fma.rn.f32 	%f447, %f442, %f446, %f441;
	ld.shared.f32 	%f448, [%r67+3200];
	fma.rn.f32 	%f449, %f443, %f448, %f447;
	ld.shared.f32 	%f450, [%r67+3328];
	fma.rn.f32 	%f451, %f444, %f450, %f449;
	ld.shared.f32 	%f452, [%r67+3456];
	fma.rn.f32 	%f453, %f445, %f452, %f451;
	ld.shared.v4.f32 	{%f454, %f455, %f456, %f457}, [%r65+112];
	ld.shared.f32 	%f458, [%r67+3584];
	fma.rn.f32 	%f459, %f454, %f458, %f453;
	ld.shared.f32 	%f460, [%r67+3712];
	fma.rn.f32 	%f461, %f455, %f460, %f459;
	ld.shared.f32 	%f462, [%r67+3840];
	fma.rn.f32 	%f463, %f456, %f462, %f461;
	ld.shared.f32 	%f464, [%r67+3968];
	fma.rn.f32 	%f465, %f457, %f464, %f463;
	add.f32 	%f470, %f465, %f470;
	add.s32 	%r78, %r78, 1;
	add.s32 	%r77, %r77, 32;
	add.s64 	%rd38, %rd38, 128;
	add.s64 	%rd37, %rd37, 128;
	add.s64 	%rd36, %rd36, 16384;
	setp.ne.s32 	%p10, %r78, 4;
	@%p10 bra 	$L__BB0_1;
	ld.param.u64 	%rd35, [DepthConvFused_2_kernel0_param_3];
	shr.u32 	%r68, %r13, 1;
	shl.b32 	%r69, %r5, 7;
	add.s32 	%r70, %r68, %r2;
	add.s32 	%r71, %r6, %r3;
	add.s32 	%r72, %r71, %r69;
	mad.lo.s32 	%r73, %r70, 7168, %r72;
	cvta.to.global.u64 	%rd25, %rd35;
	mul.wide.u32 	%rd26, %r73, 4;
	add.s64 	%rd27, %rd25, %rd26;
	st.global.f32 	[%rd27], %f473;
	add.s32 	%r74, %r73, 32;
	mul.wide.u32 	%rd28, %r74, 4;
	add.s64 	%rd29, %rd25, %rd28;
	st.global.f32 	[%rd29], %f472;
	add.s32 	%r75, %r73, 64;
	mul.wide.u32 	%rd30, %r75, 4;
	add.s64 	%rd31, %rd25, %rd30;
	st.global.f32 	[%rd31], %f471;
	add.s32 	%r76, %r73, 96;
	mul.wide.u32 	%rd32, %r76, 4;
	add.s64 	%rd33, %rd25, %rd32;
	st.global.f32 	[%rd33], %f470;
	ret;

}


// ===== COMPILED SASS (sm_100) =====

	.target	sm_100

	.elftype	@"ET_EXEC"


//--------------------- .note.nv.tkinfo           --------------------------
	.section	.note.nv.tkinfo,"",@"SHT_NOTE"
	.sectionflags	@"SHF_NOTE_NV_TKINFO"
	.tkinfo
        /*0018*/ 	.word	0x00000002
        /*0030*/ 	.string	""
        /*0030*/ 	.string	"ptxas"
        /*0030*/ 	.string	"Cuda compilation tools, release 13.0, V13.0.88"
        /*0030*/ 	.string	"Build cuda_13.0.r13.0/compiler.36424714_0"
        /*0030*/ 	.string	"-arch sm_100 -m 64 "



//--------------------- .note.nv.cuinfo           --------------------------
	.section	.note.nv.cuinfo,"",@"SHT_NOTE"
	.sectionflags	@"SHF_NOTE_NV_CUINFO"
        /*0018*/ 	.short	0x0002
        /*001a*/ 	.short	0x0064
        /*001c*/ 	.short	0x0082
	.zero		2


//--------------------- .nv.info                  --------------------------
	.section	.nv.info,"",@"SHT_CUDA_INFO"
	.align	4


	//----- nvinfo : EIATTR_REGCOUNT
	.align		4
        /*0000*/ 	.byte	0x04, 0x2f
        /*0002*/ 	.short	(.L_1 - .L_0)
	.align		4
.L_0:
        /*0004*/ 	.word	index@(DepthConvFused_2_kernel0)
        /*0008*/ 	.word	0x00000020


	//----- nvinfo : EIATTR_FRAME_SIZE
	.align		4
.L_1:
        /*000c*/ 	.byte	0x04, 0x11
        /*000e*/ 	.short	(.L_3 - .L_2)
	.align		4
.L_2:
        /*0010*/ 	.word	index@(DepthConvFused_2_kernel0)
        /*0014*/ 	.word	0x00000000


	//----- nvinfo : EIATTR_MIN_STACK_SIZE
	.align		4
.L_3:
        /*0018*/ 	.byte	0x04, 0x12
        /*001a*/ 	.short	(.L_5 - .L_4)
	.align		4
.L_4:
        /*001c*/ 	.word	index@(DepthConvFused_2_kernel0)
        /*0020*/ 	.word	0x00000000
.L_5:


//--------------------- .nv.compat                --------------------------
	.section	.nv.compat,"",@"SHT_CUDA_COMPAT_INFO"
	.align	4
        /*0000*/ 	.byte	0x02, 0x09, 0x00, 0x00, 0x02, 0x02, 0x01, 0x00, 0x02, 0x05, 0x05, 0x00, 0x03, 0x07, 0x01, 0x01
        /*0010*/ 	.byte	0x02, 0x03, 0x00, 0x00, 0x02, 0x06, 0x01, 0x00, 0x04, 0x0b, 0x08, 0x00, 0x09, 0x00, 0x00, 0x00
        /*0020*/ 	.byte	0x00, 0x00, 0x00, 0x00


//--------------------- .nv.info.DepthConvFused_2_kernel0 --------------------------
	.section	.nv.info.DepthConvFused_2_kernel0,"",@"SHT_CUDA_INFO"
	.sectionflags	@""
	.align	4


	//----- nvinfo : EIATTR_CUDA_API_VERSION
	.align		4
        /*0000*/ 	.byte	0x04, 0x37
        /*0002*/ 	.short	(.L_7 - .L_6)
.L_6:
        /*0004*/ 	.word	0x00000082


	//----- nvinfo : EIATTR_KPARAM_INFO
	.align		4
.L_7:
        /*0008*/ 	.byte	0x04, 0x17
        /*000a*/ 	.short	(.L_9 - .L_8)
.L_8:
        /*000c*/ 	.word	0x00000000
        /*0010*/ 	.short	0x0004
        /*0012*/ 	.short	0x0020
        /*0014*/ 	.byte	0x00, 0xf5, 0x21, 0x00


	//----- nvinfo : EIATTR_KPARAM_INFO
	.align		4
.L_9:
        /*0018*/ 	.byte	0x04, 0x17
        /*001a*/ 	.short	(.L_11 - .L_10)
.L_10:
        /*001c*/ 	.word	0x00000000
        /*0020*/ 	.short	0x0003
        /*0022*/ 	.short	0x0018
        /*0024*/ 	.byte	0x00, 0xf5, 0x21, 0x00


	//----- nvinfo : EIATTR_KPARAM_INFO
	.align		4
.L_11:
        /*0028*/ 	.byte	0x04, 0x17
        /*002a*/ 	.short	(.L_13 - .L_12)
.L_12:
        /*002c*/ 	.word	0x00000000
        /*0030*/ 	.short	0x0002
        /*0032*/ 	.short	0x0010
        /*0034*/ 	.byte	0x00, 0xf5, 0x21, 0x00


	//----- nvinfo : EIATTR_KPARAM_INFO
	.align		4
.L_13:
        /*0038*/ 	.byte	0x04, 0x17
        /*003a*/ 	.short	(.L_15 - .L_14)
.L_14:
        /*003c*/ 	.word	0x00000000
        /*0040*/ 	.short	0x0001
        /*0042*/ 	.short	0x0008
        /*0044*/ 	.byte	0x00, 0xf5, 0x21, 0x00


	//----- nvinfo : EIATTR_KPARAM_INFO
	.align		4
.L_15:
        /*0048*/ 	.byte	0x04, 0x17
        /*004a*/ 	.short	(.L_17 - .L_16)
.L_16:
        /*004c*/ 	.word	0x00000000
        /*0050*/ 	.short	0x0000
        /*0052*/ 	.short	0x0000
        /*0054*/ 	.byte	0x00, 0xf5, 0x21, 0x00


	//----- nvinfo : EIATTR_SPARSE_MMA_MASK
	.align		4
.L_17:
        /*0058*/ 	.byte	0x03, 0x50
        /*005a*/ 	.short	0x0000


	//----- nvinfo : EIATTR_MAXREG_COUNT
	.align		4
        /*005c*/ 	.byte	0x03, 0x1b
        /*005e*/ 	.short	0x00ff


	//----- nvinfo : EIATTR_NUM_BARRIERS
	.align		4
        /*0060*/ 	.byte	0x02, 0x4c
        /*0062*/ 	.byte	0x01
	.zero		1


	//----- nvinfo : EIATTR_MERCURY_ISA_VERSION
	.align		4
        /*0064*/ 	.byte	0x03, 0x5f
        /*0066*/ 	.short	0x0101


	//----- nvinfo : EIATTR_VRC_CTA_INIT_COUNT
	.align		4
        /*0068*/ 	.byte	0x02, 0x4a
	.zero		1
	.zero		1


	//----- nvinfo : EIATTR_EXIT_INSTR_OFFSETS
	.align		4
        /*006c*/ 	.byte	0x04, 0x1c
        /*006e*/ 	.short	(.L_19 - .L_18)


	//   ....[0]....
.L_18:
        /*0070*/ 	.word	0x00001cb0


	//----- nvinfo : EIATTR_CBANK_PARAM_SIZE
	.align		4
.L_19:
        /*0074*/ 	.byte	0x03, 0x19
        /*0076*/ 	.short	0x0028


	//----- nvinfo : EIATTR_PARAM_CBANK
	.align		4
        /*0078*/ 	.byte	0x04, 0x0a
        /*007a*/ 	.short	(.L_21 - .L_20)
	.align		4
.L_20:
        /*007c*/ 	.word	index@(.nv.constant0.DepthConvFused_2_kernel0)
        /*0080*/ 	.short	0x0380
        /*0082*/ 	.short	0x0028


	//----- nvinfo : EIATTR_SW_WAR
	.align		4
.L_21:
        /*0084*/ 	.byte	0x04, 0x36
        /*0086*/ 	.short	(.L_23 - .L_22)
.L_22:
        /*0088*/ 	.word	0x00000008
.L_23:


//--------------------- .nv.callgraph             --------------------------
	.section	.nv.callgraph,"",@"SHT_CUDA_CALLGRAPH"
	.align	4
	.sectionentsize	8
	.align		4
        /*0000*/ 	.word	0x00000000
	.align		4
        /*0004*/ 	.word	0xffffffff
	.align		4
        /*0008*/ 	.word	0x00000000
	.align		4
        /*000c*/ 	.word	0xfffffffe
	.align		4
        /*0010*/ 	.word	0x00000000
	.align		4
        /*0014*/ 	.word	0xfffffffd
	.align		4
        /*0018*/ 	.word	0x00000000
	.align		4
        /*001c*/ 	.word	0xfffffffc


//--------------------- .text.DepthConvFused_2_kernel0 --------------------------
	.section	.text.DepthConvFused_2_kernel0,"ax",@progbits
	.align	128
        .global         DepthConvFused_2_kernel0
        .type           DepthConvFused_2_kernel0,@function
        .size           DepthConvFused_2_kernel0,(.L_x_2 - DepthConvFused_2_kernel0)
        .other          DepthConvFused_2_kernel0,@"STO_CUDA_ENTRY STV_DEFAULT"
DepthConvFused_2_kernel0:
.text.DepthConvFused_2_kernel0:
[----:B------:R-:W-:Y:S01]  /*0000*/  LDC R1, c[0x0][0x37c] ;  /* 0x0000df00ff017b82 */ /* 0x000fe20000000800 */
[----:B------:R-:W0:Y:S07]  /*0010*/  S2R R0, SR_TID.Y ;  /* 0x0000000000007919 */ /* 0x000e2e0000002200 */
[----:B------:R-:W1:Y:S01]  /*0020*/  LDC.64 R6, c[0x0][0x388] ;  /* 0x0000e200ff067b82 */ /* 0x000e620000000a00 */
[----:B------:R-:W-:Y:S01]  /*0030*/  UMOV UR4, 0x400 ;  /* 0x0000040000047882 */ /* 0x000fe20000000000 */
[----:B------:R-:W2:Y:S01]  /*0040*/  LDCU.64 UR8, c[0x0][0x358] ;  /* 0x00006b00ff0877ac */ /* 0x000ea20008000a00 */
[----:B------:R-:W3:Y:S01]  /*0050*/  S2R R19, SR_CTAID.X ;  /* 0x0000000000137919 */ /* 0x000ee20000002500 */
[----:B------:R-:W-:Y:S01]  /*0060*/  UIADD3 UR5, UPT, UPT, UR4, 0x200, URZ ;  /* 0x0000020004057890 */ /* 0x000fe2000fffe0ff */
[----:B------:R-:W4:Y:S03]  /*0070*/  S2R R2, SR_TID.X ;  /* 0x0000000000027919 */ /* 0x000f260000002100 */
[----:B------:R-:W5:Y:S08]  /*0080*/  LDC.64 R4, c[0x0][0x390] ;  /* 0x0000e400ff047b82 */ /* 0x000f700000000a00 */
[----:B------:R-:W2:Y:S01]  /*0090*/  S2UR UR6, SR_CgaCtaId ;  /* 0x00000000000679c3 */ /* 0x000ea20000008800 */
[----:B0-----:R-:W-:-:S02]  /*00a0*/  LOP3.LUT R11, R0, 0x1, RZ, 0xc0, !PT ;  /* 0x00000001000b7812 */ /* 0x001fc400078ec0ff */
[C---:B------:R-:W-:Y:S01]  /*00b0*/  SHF.L.U32 R13, R0.reuse, 0x6, RZ ;  /* 0x00000006000d7819 */ /* 0x040fe200000006ff */
[----:B---3--:R-:W-:Y:S01]  /*00c0*/  IMAD.HI.U32 R22, R19, -0x6db6db6d, RZ ;  /* 0x9249249313167827 */ /* 0x008fe200078e00ff */
[----:B------:R-:W-:Y:S02]  /*00d0*/  IADD3 R3, PT, PT, -R0, 0x39, RZ ;  /* 0x0000003900037810 */ /* 0x000fe40007ffe1ff */
[----:B------:R-:W-:Y:S02]  /*00e0*/  LOP3.LUT R13, R13, 0xff80, RZ, 0xc0, !PT ;  /* 0x0000ff800d0d7812 */ /* 0x000fe400078ec0ff */
[----:B----4-:R-:W-:Y:S01]  /*00f0*/  LEA R8, R11, R2, 0x5 ;  /* 0x000000020b087211 */ /* 0x010fe200078e28ff */
[----:B--2---:R-:W-:Y:S01]  /*0100*/  ULEA UR5, UR6, UR5, 0x18 ;  /* 0x0000000506057291 */ /* 0x004fe2000f8ec0ff */
[----:B------:R-:W-:Y:S01]  /*0110*/  SHF.R.U32.HI R22, RZ, 0x4, R22 ;  /* 0x00000004ff167819 */ /* 0x000fe20000011616 */
[----:B------:R-:W-:Y:S01]  /*0120*/  ULEA UR4, UR6, UR4, 0x18 ;  /* 0x0000000406047291 */ /* 0x000fe2000f8ec0ff */
[----:B------:R-:W-:-:S02]  /*0130*/  IADD3 R8, PT, PT, R8, R13, RZ ;  /* 0x0000000d08087210 */ /* 0x000fc40007ffe0ff */
[----:B------:R-:W-:Y:S01]  /*0140*/  SHF.L.U32 R13, R2, 0x4, RZ ;  /* 0x00000004020d7819 */ /* 0x000fe200000006ff */
[C---:B------:R-:W-:Y:S01]  /*0150*/  IMAD R9, R22.reuse, -0x1c, R19 ;  /* 0xffffffe416097824 */ /* 0x040fe200078e0213 */
[----:B------:R-:W-:Y:S02]  /*0160*/  SHF.L.U32 R10, R22, 0x1, RZ ;  /* 0x00000001160a7819 */ /* 0x000fe400000006ff */
[----:B------:R-:W-:Y:S02]  /*0170*/  SHF.R.U32.HI R12, RZ, 0x3, R2 ;  /* 0x00000003ff0c7819 */ /* 0x000fe40000011602 */
[----:B------:R-:W-:Y:S02]  /*0180*/  SHF.L.U32 R21, R2, 0x2, RZ ;  /* 0x0000000202157819 */ /* 0x000fe400000006ff */
[----:B------:R-:W-:Y:S02]  /*0190*/  LOP3.LUT R13, R13, 0x3f80, RZ, 0xc0, !PT ;  /* 0x00003f800d0d7812 */ /* 0x000fe400078ec0ff */
[----:B------:R-:W-:-:S02]  /*01a0*/  ISETP.GE.AND P0, PT, R10, R3, PT ;  /* 0x000000030a00720c */ /* 0x000fc40003f06270 */
[----:B------:R-:W-:Y:S02]  /*01b0*/  IADD3 R3, PT, PT, -R0, 0x1, RZ ;  /* 0x0000000100037810 */ /* 0x000fe40007ffe1ff */
[----:B------:R-:W-:Y:S02]  /*01c0*/  IADD3 R14, PT, PT, -R12, 0x39, RZ ;  /* 0x000000390c0e7810 */ /* 0x000fe40007ffe1ff */
[----:B------:R-:W-:Y:S02]  /*01d0*/  SHF.L.U32 R9, R9, 0x1, RZ ;  /* 0x0000000109097819 */ /* 0x000fe400000006ff */
[----:B------:R-:W-:Y:S02]  /*01e0*/  LOP3.LUT R18, R21, 0x1c, RZ, 0xc0, !PT ;  /* 0x0000001c15127812 */ /* 0x000fe400078ec0ff */
[----:B------:R-:W-:Y:S02]  /*01f0*/  LEA R17, R0, R13, 0x9 ;  /* 0x0000000d00117211 */ /* 0x000fe400078e48ff */
[----:B------:R-:W-:Y:S01]  /*0200*/  ISETP.LE.AND P0, PT, R3, R10, !P0 ;  /* 0x0000000a0300720c */ /* 0x000fe20004703270 */
[----:B-1----:R-:W-:Y:S01]  /*0210*/  IMAD.WIDE.U32 R10, R2, 0x4, R6 ;  /* 0x00000004020a7825 */ /* 0x002fe200078e0006 */
[----:B------:R-:W-:-:S02]  /*0220*/  ISETP.GE.AND P1, PT, R9, R14, PT ;  /* 0x0000000e0900720c */ /* 0x000fc40003f26270 */
[----:B------:R-:W-:Y:S02]  /*0230*/  LEA R3, R0, R2, 0x7 ;  /* 0x0000000200037211 */ /* 0x000fe400078e38ff */
[----:B------:R-:W-:Y:S02]  /*0240*/  IADD3 R17, PT, PT, R18, R17, RZ ;  /* 0x0000001112117210 */ /* 0x000fe40007ffe0ff */
[----:B------:R-:W-:Y:S01]  /*0250*/  SHF.L.U32 R19, R19, 0x8, RZ ;  /* 0x0000000813137819 */ /* 0x000fe200000006ff */
[----:B------:R-:W-:Y:S01]  /*0260*/  IMAD.WIDE.U32 R6, R3, 0x4, R6 ;  /* 0x0000000403067825 */ /* 0x000fe200078e0006 */
[----:B------:R-:W-:Y:S02]  /*0270*/  IADD3 R14, PT, PT, R22, R0, RZ ;  /* 0x00000000160e7210 */ /* 0x000fe40007ffe0ff */
[----:B------:R-:W-:Y:S01]  /*0280*/  LOP3.LUT R15, R21, 0xfe0, RZ, 0xc0, !PT ;  /* 0x00000fe0150f7812 */ /* 0x000fe200078ec0ff */
[----:B-----5:R-:W-:Y:S01]  /*0290*/  IMAD.WIDE.U32 R4, R17, 0x4, R4 ;  /* 0x0000000411047825 */ /* 0x020fe200078e0004 */
[----:B------:R-:W-:-:S02]  /*02a0*/  IADD3 R28, P2, PT, R10, 0x800, RZ ;  /* 0x000008000a1c7810 */ /* 0x000fc40007f5e0ff */
[----:B------:R-:W-:Y:S02]  /*02b0*/  CS2R R16, SRZ ;  /* 0x0000000000107805 */ /* 0x000fe4000001ff00 */
[----:B------:R-:W-:Y:S01]  /*02c0*/  LEA R15, R0, R15, 0x7 ;  /* 0x0000000f000f7211 */ /* 0x000fe200078e38ff */
[----:B------:R-:W-:Y:S01]  /*02d0*/  IMAD R14, R14, 0x1c00, R19 ;  /* 0x00001c000e0e7824 */ /* 0x000fe200078e0213 */
[----:B------:R-:W-:Y:S02]  /*02e0*/  IADD3.X R29, PT, PT, RZ, R11, RZ, P2, !PT ;  /* 0x0000000bff1d7210 */ /* 0x000fe400017fe4ff */
[----:B------:R-:W-:Y:S02]  /*02f0*/  IADD3 R20, PT, PT, R15, R18, RZ ;  /* 0x000000120f147210 */ /* 0x000fe40007ffe0ff */
[----:B------:R-:W-:Y:S02]  /*0300*/  IADD3 R24, P2, PT, R6, 0x600, RZ ;  /* 0x0000060006187810 */ /* 0x000fe40007f5e0ff */
[----:B------:R-:W-:Y:S01]  /*0310*/  IADD3 R26, P3, PT, R4, 0x2000, RZ ;  /* 0x00002000041a7810 */ /* 0x000fe20007f7e0ff */
[----:B------:R-:W-:Y:S01]  /*0320*/  IMAD R4, R0, -0x60, R3 ;  /* 0xffffffa000047824 */ /* 0x000fe200078e0203 */
[----:B------:R-:W-:-:S02]  /*0330*/  IADD3 R12, PT, PT, -R12, 0x1, RZ ;  /* 0x000000010c0c7810 */ /* 0x000fc40007ffe1ff */
[----:B------:R-:W-:Y:S02]  /*0340*/  IADD3 R18, PT, PT, R18, R14, R13 ;  /* 0x0000000e12127210 */ /* 0x000fe40007ffe00d */
[----:B------:R-:W-:Y:S02]  /*0350*/  IADD3.X R25, PT, PT, RZ, R7, RZ, P2, !PT ;  /* 0x00000007ff197210 */ /* 0x000fe400017fe4ff */
[----:B------:R-:W-:Y:S02]  /*0360*/  CS2R R6, SRZ ;  /* 0x0000000000067805 */ /* 0x000fe4000001ff00 */
[----:B------:R-:W-:Y:S02]  /*0370*/  IADD3.X R27, PT, PT, RZ, R5, RZ, P3, !PT ;  /* 0x00000005ff1b7210 */ /* 0x000fe40001ffe4ff */
[----:B------:R-:W-:Y:S02]  /*0380*/  ISETP.LE.AND P1, PT, R12, R9, !P1 ;  /* 0x000000090c00720c */ /* 0x000fe40004f23270 */
[----:B------:R-:W-:-:S02]  /*0390*/  LEA R5, R8, UR5, 0x2 ;  /* 0x0000000508057c11 */ /* 0x000fc4000f8e10ff */
[----:B------:R-:W-:Y:S02]  /*03a0*/  LEA R20, R20, UR5, 0x2 ;  /* 0x0000000514147c11 */ /* 0x000fe4000f8e10ff */
[----:B------:R-:W-:Y:S02]  /*03b0*/  IADD3 R18, PT, PT, R18, -0x1c80, RZ ;  /* 0xffffe38012127810 */ /* 0x000fe40007ffe0ff */
[----:B------:R-:W-:Y:S02]  /*03c0*/  LEA R3, R0, UR4, 0x7 ;  /* 0x0000000400037c11 */ /* 0x000fe4000f8e38ff */
[----:B------:R-:W-:Y:S01]  /*03d0*/  LEA R4, R4, UR4, 0x2 ;  /* 0x0000000404047c11 */ /* 0x000fe2000f8e10ff */
[----:B------:R-:W-:-:S06]  /*03e0*/  UMOV UR4, URZ ;  /* 0x000000ff00047c82 */ /* 0x000fcc0008000000 */
.L_x_0:
[----:B------:R-:W-:Y:S01]  /*03f0*/  BAR.SYNC.DEFER_BLOCKING 0x0 ;  /* 0x0000000000007b1d */ /* 0x000fe20000010000 */
[----:B------:R-:W-:Y:S02]  /*0400*/  PLOP3.LUT P2, PT, P0, P1, PT, 0x2f, 0xf2 ;  /* 0x0000000000f2781c */ /* 0x000fe40000742577 */
[----:B------:R-:W-:Y:S02]  /*0410*/  CS2R R10, SRZ ;  /* 0x00000000000a7805 */ /* 0x000fe4000001ff00 */
[----:B------:R-:W-:-:S09]  /*0420*/  CS2R R8, SRZ ;  /* 0x0000000000087805 */ /* 0x000fd2000001ff00 */
[----:B------:R-:W0:Y:S02]  /*0430*/  @!P2 LDC.64 R12, c[0x0][0x380] ;  /* 0x0000e000ff0cab82 */ /* 0x000e240000000a00 */
[----:B0-----:R-:W-:-:S05]  /*0440*/  @!P2 IMAD.WIDE R12, R18, 0x4, R12 ;  /* 0x00000004120ca825 */ /* 0x001fca00078e020c */
[----:B------:R0:W2:Y:S01]  /*0450*/  @!P2 LDG.E.128 R8, desc[UR8][R12.64] ;  /* 0x000000080c08a981 */ /* 0x0000a2000c1e1d00 */
[----:B------:R-:W-:-:S13]  /*0460*/  ISETP.GT.U32.AND P2, PT, R0, 0x2, PT ;  /* 0x000000020000780c */ /* 0x000fda0003f44070 */
[----:B------:R-:W3:Y:S04]  /*0470*/  @!P2 LDG.E R15, desc[UR8][R24.64+-0x600] ;  /* 0xfffa0008180fa981 */ /* 0x000ee8000c1e1900 */
[----:B------:R-:W4:Y:S04]  /*0480*/  @!P2 LDG.E R23, desc[UR8][R24.64] ;  /* 0x000000081817a981 */ /* 0x000f28000c1e1900 */
[----:B------:R-:W5:Y:S01]  /*0490*/  @!P2 LDG.E R14, desc[UR8][R24.64+0x600] ;  /* 0x00060008180ea981 */ /* 0x000f62000c1e1900 */
[----:B0-----:R-:W-:Y:S01]  /*04a0*/  @!P2 MOV R12, 0x400 ;  /* 0x00000400000ca802 */ /* 0x001fe20000000f00 */
[----:B------:R-:W0:Y:S03]  /*04b0*/  @!P2 S2R R13, SR_CgaCtaId ;  /* 0x00000000000da919 */ /* 0x000e260000008800 */
[----:B------:R-:W-:-:S04]  /*04c0*/  @!P2 IADD3 R12, PT, PT, R12, 0x200, RZ ;  /* 0x000002000c0ca810 */ /* 0x000fc80007ffe0ff */
[----:B0-----:R-:W-:Y:S01]  /*04d0*/  @!P2 LEA R13, R13, R12, 0x18 ;  /* 0x0000000c0d0da211 */ /* 0x001fe200078ec0ff */
[----:B--2---:R0:W-:Y:S02]  /*04e0*/  STS.128 [R20], R8 ;  /* 0x0000000814007388 */ /* 0x0041e40000000c00 */
[----:B0-----:R-:W-:-:S05]  /*04f0*/  LEA R9, R0, R2, 0x7 ;  /* 0x0000000200097211 */ /* 0x001fca00078e38ff */
[----:B------:R-:W-:-:S05]  /*0500*/  @!P2 IMAD R12, R0, -0x60, R9 ;  /* 0xffffffa0000ca824 */ /* 0x000fca00078e0209 */
[----:B------:R-:W-:-:S05]  /*0510*/  @!P2 LEA R12, R12, R13, 0x2 ;  /* 0x0000000d0c0ca211 */ /* 0x000fca00078e10ff */
[----:B---3--:R-:W-:Y:S04]  /*0520*/  @!P2 STS [R12+0x800], R15 ;  /* 0x0008000f0c00a388 */ /* 0x008fe80000000800 */
[----:B----4-:R-:W-:Y:S04]  /*0530*/  @!P2 STS [R12+0x980], R23 ;  /* 0x000980170c00a388 */ /* 0x010fe80000000800 */
[----:B-----5:R0:W-:Y:S01]  /*0540*/  @!P2 STS [R12+0xb00], R14 ;  /* 0x000b000e0c00a388 */ /* 0x0201e20000000800 */
[----:B------:R-:W-:Y:S06]  /*0550*/  BAR.SYNC.DEFER_BLOCKING 0x0 ;  /* 0x0000000000007b1d */ /* 0x000fec0000010000 */
[----:B------:R-:W2:Y:S04]  /*0560*/  LDG.E R13, desc[UR8][R28.64+-0x800] ;  /* 0xfff800081c0d7981 */ /* 0x000ea8000c1e1900 */
[----:B0-----:R-:W3:Y:S04]  /*0570*/  LDG.E R14, desc[UR8][R28.64+-0x600] ;  /* 0xfffa00081c0e7981 */ /* 0x001ee8000c1e1900 */
[----:B------:R-:W4:Y:S04]  /*0580*/  LDG.E R11, desc[UR8][R28.64+-0x400] ;  /* 0xfffc00081c0b7981 */ /* 0x000f28000c1e1900 */
[----:B------:R-:W5:Y:S04]  /*0590*/  LDG.E R10, desc[UR8][R28.64+-0x200] ;  /* 0xfffe00081c0a7981 */ /* 0x000f68000c1e1900 */
[----:B------:R-:W5:Y:S04]  /*05a0*/  LDG.E R9, desc[UR8][R28.64] ;  /* 0x000000081c097981 */ /* 0x000f68000c1e1900 */
[----:B------:R-:W2:Y:S04]  /*05b0*/  LDS R8, [R5] ;  /* 0x0000000005087984 */ /* 0x000ea80000000800 */
[----:B------:R-:W-:Y:S01]  /*05c0*/  LDS R12, [R5+0x200] ;  /* 0x00020000050c7984 */ /* 0x000fe20000000800 */
[----:B--2---:R-:W-:-:S03]  /*05d0*/  FFMA R8, R8, R13, RZ ;  /* 0x0000000d08087223 */ /* 0x004fc600000000ff */
[----:B------:R-:W3:Y:S02]  /*05e0*/  LDS R13, [R5+0x80] ;  /* 0x00008000050d7984 */ /* 0x000ee40000000800 */
[----:B---3--:R-:W-:Y:S02]  /*05f0*/  FFMA R8, R13, R14, R8 ;  /* 0x0000000e0d087223 */ /* 0x008fe40000000008 */
[----:B------:R-:W4:Y:S02]  /*0600*/  LDS R13, [R5+0x100] ;  /* 0x00010000050d7984 */ /* 0x000f240000000800 */
[----:B----4-:R-:W-:Y:S02]  /*0610*/  FFMA R11, R13, R11, R8 ;  /* 0x0000000b0d0b7223 */ /* 0x010fe40000000008 */
[----:B------:R-:W2:Y:S02]  /*0620*/  LDG.E R8, desc[UR8][R28.64+0x200] ;  /* 0x000200081c087981 */ /* 0x000ea4000c1e1900 */
[----:B-----5:R-:W-:-:S02]  /*0630*/  FFMA R12, R12, R10, R11 ;  /* 0x0000000a0c0c7223 */ /* 0x020fc4000000000b */
[----:B------:R-:W0:Y:S04]  /*0640*/  LDS R13, [R5+0x280] ;  /* 0x00028000050d7984 */ /* 0x000e280000000800 */
[----:B------:R-:W3:Y:S04]  /*0650*/  LDG.E R11, desc[UR8][R28.64+0x400] ;  /* 0x000400081c0b7981 */ /* 0x000ee8000c1e1900 */
[----:B------:R-:W4:Y:S01]  /*0660*/  LDG.E R10, desc[UR8][R28.64+0x600] ;  /* 0x000600081c0a7981 */ /* 0x000f22000c1e1900 */
[----:B0-----:R-:W-:-:S03]  /*0670*/  FFMA R13, R13, R9, R12 ;  /* 0x000000090d0d7223 */ /* 0x001fc6000000000c */
[----:B------:R-:W5:Y:S04]  /*0680*/  LDG.E R9, desc[UR8][R28.64+0x800] ;  /* 0x000800081c097981 */ /* 0x000f68000c1e1900 */
[----:B------:R-:W2:Y:S02]  /*0690*/  LDS R12, [R5+0x300] ;  /* 0x00030000050c7984 */ /* 0x000ea40000000800 */
[----:B--2---:R-:W-:Y:S02]  /*06a0*/  FFMA R8, R12, R8, R13 ;  /* 0x000000080c087223 */ /* 0x004fe4000000000d */
[----:B------:R-:W3:Y:S04]  /*06b0*/  LDS R13, [R5+0x400] ;  /* 0x00040000050d7984 */ /* 0x000ee80000000800 */
[----:B------:R-:W4:Y:S01]  /*06c0*/  LDS R12, [R5+0x480] ;  /* 0x00048000050c7984 */ /* 0x000f220000000800 */
[----:B---3--:R-:W-:-:S03]  /*06d0*/  FFMA R11, R13, R11, R8 ;  /* 0x0000000b0d0b7223 */ /* 0x008fc60000000008 */
[----:B------:R-:W5:Y:S01]  /*06e0*/  LDS R13, [R5+0x500] ;  /* 0x00050000050d7984 */ /* 0x000f620000000800 */
[----:B----4-:R-:W-:-:S04]  /*06f0*/  FFMA R10, R12, R10, R11 ;  /* 0x0000000a0c0a7223 */ /* 0x010fc8000000000b */
[----:B-----5:R-:W-:-:S05]  /*0700*/  FFMA R23, R13, R9, R10 ;  /* 0x000000090d177223 */ /* 0x020fca000000000a */
[----:B------:R-:W-:Y:S01]  /*0710*/  STS [R4], R23 ;  /* 0x0000001704007388 */ /* 0x000fe20000000800 */
[----:B------:R-:W-:Y:S08]  /*0720*/  BAR.SYNC.DEFER_BLOCKING 0x0 ;  /* 0x0000000000007b1d */ /* 0x000ff00000010000 */
[----:B------:R-:W-:Y:S06]  /*0730*/  BAR.SYNC.DEFER_BLOCKING 0x0 ;  /* 0x0000000000007b1d */ /* 0x000fec0000010000 */
[----:B------:R-:W2:Y:S04]  /*0740*/  LDG.E.128 R8, desc[UR8][R26.64+-0x2000] ;  /* 0xffe000081a087981 */ /* 0x000ea8000c1e1d00 */
[----:B------:R-:W3:Y:S04]  /*0750*/  LDG.E.128 R12, desc[UR8][R26.64] ;  /* 0x000000081a0c7981 */ /* 0x000ee8000c1e1d00 */
[----:B--2---:R-:W-:Y:S04]  /*0760*/  STS.128 [R20], R8 ;  /* 0x0000000814007388 */ /* 0x004fe80000000c00 */
[----:B---3--:R-:W-:Y:S01]  /*0770*/  STS.128 [R20+0x800], R12 ;  /* 0x0008000c14007388 */ /* 0x008fe20000000c00 */
[----:B------:R-:W-:Y:S06]  /*0780*/  BAR.SYNC.DEFER_BLOCKING 0x0 ;  /* 0x0000000000007b1d */ /* 0x000fec0000010000 */
[----:B------:R-:W-:Y:S04]  /*0790*/  LDS R23, [R21+UR5] ;  /* 0x0000000515177984 */ /* 0x000fe80008000800 */
[----:B------:R-:W0:Y:S04]  /*07a0*/  LDS.128 R8, [R3] ;  /* 0x0000000003087984 */ /* 0x000e280000000c00 */
[----:B------:R-:W1:Y:S04]  /*07b0*/  LDS R12, [R21+UR5+0x80] ;  /* 0x00008005150c7984 */ /* 0x000e680008000800 */
[----:B------:R-:W-:Y:S04]  /*07c0*/  LDS R13, [R21+UR5+0x200] ;  /* 0x00020005150d7984 */ /* 0x000fe80008000800 */
[----:B------:R-:W-:Y:S01]  /*07d0*/  LDS R14, [R21+UR5+0x400] ;  /* 0x00040005150e7984 */ /* 0x000fe20008000800 */
[----:B0-----:R-:W-:-:S03]  /*07e0*/  FFMA R23, R8, R23, RZ ;  /* 0x0000001708177223 */ /* 0x001fc600000000ff */
[----:B------:R-:W0:Y:S01]  /*07f0*/  LDS R8, [R21+UR5+0x100] ;  /* 0x0001000515087984 */ /* 0x000e220008000800 */
[----:B-1----:R-:W-:-:S03]  /*0800*/  FFMA R23, R9, R12, R23 ;  /* 0x0000000c09177223 */ /* 0x002fc60000000017 */
[----:B------:R-:W1:Y:S01]  /*0810*/  LDS R12, [R21+UR5+0x180] ;  /* 0x00018005150c7984 */ /* 0x000e620008000800 */
[----:B0-----:R-:W-:-:S04]  /*0820*/  FFMA R23, R10, R8, R23 ;  /* 0x000000080a177223 */ /* 0x001fc80000000017 */
[----:B-1----:R-:W-:Y:S02]  /*0830*/  FFMA R23, R11, R12, R23 ;  /* 0x0000000c0b177223 */ /* 0x002fe40000000017 */
[----:B------:R-:W0:Y:S04]  /*0840*/  LDS.128 R8, [R3+0x10] ;  /* 0x0000100003087984 */ /* 0x000e280000000c00 */
[----:B------:R-:W1:Y:S01]  /*0850*/  LDS R12, [R21+UR5+0x280] ;  /* 0x00028005150c7984 */ /* 0x000e620008000800 */
[----:B0-----:R-:W-:-:S03]  /*0860*/  FFMA R8, R8, R13, R23 ;  /* 0x0000000d08087223 */ /* 0x001fc60000000017 */
[----:B------:R-:W-:Y:S01]  /*0870*/  LDS R23, [R21+UR5+0xf80] ;  /* 0x000f800515177984 */ /* 0x000fe20008000800 */
[----:B-1----:R-:W-:-:S03]  /*0880*/  FFMA R9, R9, R12, R8 ;  /* 0x0000000c09097223 */ /* 0x002fc60000000008 */
[----:B------:R-:W0:Y:S04]  /*0890*/  LDS R8, [R21+UR5+0x300] ;  /* 0x0003000515087984 */ /* 0x000e280008000800 */
        /* <DEDUP_REMOVED lines=50> */
[----:B0-----:R-:W-:-:S04]  /*0bc0*/  FFMA R8, R8, R14, R13 ;  /* 0x0000000e08087223 */ /* 0x001fc8000000000d */
[----:B-1----:R-:W-:Y:S02]  /*0bd0*/  FFMA R9, R9, R12, R8 ;  /* 0x0000000c09097223 */ /* 0x002fe40000000008 */
[----:B------:R-:W0:Y:S01]  /*0be0*/  LDS R8, [R21+UR5+0xf00] ;  /* 0x000f000515087984 */ /* 0x000e220008000800 */
[----:B------:R-:W-:Y:S06]  /*0bf0*/  BAR.SYNC.DEFER_BLOCKING 0x0 ;  /* 0x0000000000007b1d */ /* 0x000fec0000010000 */
[----:B------:R-:W2:Y:S01]  /*0c00*/  LDG.E.128 R12, desc[UR8][R26.64+0x80] ;  /* 0x000080081a0c7981 */ /* 0x000ea2000c1e1d00 */
[----:B0-----:R-:W-:-:S04]  /*0c10*/  FFMA R8, R10, R8, R9 ;  /* 0x000000080a087223 */ /* 0x001fc80000000009 */
[----:B------:R-:W-:Y:S02]  /*0c20*/  FFMA R23, R11, R23, R8 ;  /* 0x000000170b177223 */ /* 0x000fe40000000008 */
[----:B------:R-:W3:Y:S04]  /*0c30*/  LDG.E.128 R8, desc[UR8][R26.64+-0x1f80] ;  /* 0xffe080081a087981 */ /* 0x000ee8000c1e1d00 */
[----:B--2---:R-:W-:Y:S04]  /*0c40*/  STS.128 [R20+0x800], R12 ;  /* 0x0008000c14007388 */ /* 0x004fe80000000c00 */
[----:B---3--:R-:W-:Y:S01]  /*0c50*/  STS.128 [R20], R8 ;  /* 0x0000000814007388 */ /* 0x008fe20000000c00 */
[----:B------:R-:W-:Y:S06]  /*0c60*/  BAR.SYNC.DEFER_BLOCKING 0x0 ;  /* 0x0000000000007b1d */ /* 0x000fec0000010000 */
[----:B------:R-:W-:Y:S04]  /*0c70*/  LDS R13, [R21+UR5] ;  /* 0x00000005150d7984 */ /* 0x000fe80008000800 */
[----:B------:R-:W0:Y:S04]  /*0c80*/  LDS.128 R8, [R3] ;  /* 0x0000000003087984 */ /* 0x000e280000000c00 */
[----:B------:R-:W1:Y:S04]  /*0c90*/  LDS R12, [R21+UR5+0x80] ;  /* 0x00008005150c7984 */ /* 0x000e680008000800 */
[----:B------:R-:W-:Y:S01]  /*0ca0*/  LDS R14, [R21+UR5+0x400] ;  /* 0x00040005150e7984 */ /* 0x000fe20008000800 */
[----:B0-----:R-:W-:-:S04]  /*0cb0*/  FFMA R8, R8, R13, RZ ;  /* 0x0000000d08087223 */ /* 0x001fc800000000ff */
[----:B-1----:R-:W-:Y:S02]  /*0cc0*/  FFMA R9, R9, R12, R8 ;  /* 0x0000000c09097223 */ /* 0x002fe40000000008 */
[----:B------:R-:W0:Y:S04]  /*0cd0*/  LDS R8, [R21+UR5+0x100] ;  /* 0x0001000515087984 */ /* 0x000e280008000800 */
[----:B------:R-:W1:Y:S01]  /*0ce0*/  LDS R12, [R21+UR5+0x180] ;  /* 0x00018005150c7984 */ /* 0x000e620008000800 */
[----:B0-----:R-:W-:-:S04]  /*0cf0*/  FFMA R8, R10, R8, R9 ;  /* 0x000000080a087223 */ /* 0x001fc80000000009 */
[----:B-1----:R-:W-:Y:S02]  /*0d00*/  FFMA R13, R11, R12, R8 ;  /* 0x0000000c0b0d7223 */ /* 0x002fe40000000008 */
[----:B------:R-:W-:Y:S04]  /*0d10*/  LDS R12, [R21+UR5+0x200] ;  /* 0x00020005150c7984 */ /* 0x000fe80008000800 */
[----:B------:R-:W0:Y:S02]  /*0d20*/  LDS.128 R8, [R3+0x10] ;  /* 0x0000100003087984 */ /* 0x000e240000000c00 */
[----:B0-----:R-:W-:Y:S02]  /*0d30*/  FFMA R8, R8, R12, R13 ;  /* 0x0000000c08087223 */ /* 0x001fe4000000000d */
[----:B------:R-:W0:Y:S02]  /*0d40*/  LDS R12, [R21+UR5+0x280] ;  /* 0x00028005150c7984 */ /* 0x000e240008000800 */
[----:B0-----:R-:W-:-:S02]  /*0d50*/  FFMA R9, R9, R12, R8 ;  /* 0x0000000c09097223 */ /* 0x001fc40000000008 */
        /* <DEDUP_REMOVED lines=51> */
[----:B------:R-:W-:-:S03]  /*1090*/  FADD R6, R23, R6 ;  /* 0x0000000617067221 */ /* 0x000fc60000000000 */
[----:B------:R-:W-:Y:S01]  /*10a0*/  LDS R23, [R21+UR5+0xf80] ;  /* 0x000f800515177984 */ /* 0x000fe20008000800 */
        /* <DEDUP_REMOVED lines=13> */
[----:B------:R-:W1:Y:S01]  /*1180*/  LDS R12, [R21+UR5+0x80] ;  /* 0x00008005150c7984 */ /* 0x000e620008000800 */
        /* <DEDUP_REMOVED lines=63> */
[----:B------:R-:W0:Y:S01]  /*1580*/  LDS R12, [R21+UR5+0xe80] ;  /* 0x000e8005150c7984 */ /* 0x000e220008000800 */
[----:B------:R-:W-:-:S03]  /*1590*/  FADD R7, R23, R7 ;  /* 0x0000000717077221 */ /* 0x000fc60000000000 */
[----:B------:R-:W-:Y:S01]  /*15a0*/  LDS R23, [R21+UR5+0xf80] ;  /* 0x000f800515177984 */ /* 0x000fe20008000800 */
[----:B0-----:R-:W-:-:S03]  /*15b0*/  FFMA R9, R9, R12, R8 ;  /* 0x0000000c09097223 */ /* 0x001fc60000000008 */
        /* <DEDUP_REMOVED lines=76> */
[----:B------:R-:W-:Y:S01]  /*1a80*/  UIADD3 UR4, UPT, UPT, UR4, 0x1, URZ ;  /* 0x0000000104047890 */ /* 0x000fe2000fffe0ff */
[----:B0-----:R-:W-:-:S02]  /*1a90*/  FFMA R9, R9, R12, R8 ;  /* 0x0000000c09097223 */ /* 0x001fc40000000008 */
[----:B------:R-:W0:Y:S04]  /*1aa0*/  LDS R8, [R21+UR5+0xf00] ;  /* 0x000f000515087984 */ /* 0x000e280008000800 */
[----:B------:R-:W1:Y:S01]  /*1ab0*/  LDS R12, [R21+UR5+0xf80] ;  /* 0x000f8005150c7984 */ /* 0x000e620008000800 */
[----:B------:R-:W-:Y:S01]  /*1ac0*/  UISETP.NE.AND UP0, UPT, UR4, 0x4, UPT ;  /* 0x000000040400788c */ /* 0x000fe2000bf05270 */
[----:B------:R-:W-:Y:S02]  /*1ad0*/  IADD3 R24, P2, PT, R24, 0x80, RZ ;  /* 0x0000008018187810 */ /* 0x000fe40007f5e0ff */
[----:B------:R-:W-:Y:S02]  /*1ae0*/  IADD3 R28, P3, PT, R28, 0x80, RZ ;  /* 0x000000801c1c7810 */ /* 0x000fe40007f7e0ff */
[----:B------:R-:W-:Y:S01]  /*1af0*/  IADD3 R26, P4, PT, R26, 0x4000, RZ ;  /* 0x000040001a1a7810 */ /* 0x000fe20007f9e0ff */
[----:B------:R-:W-:Y:S01]  /*1b00*/  FADD R16, R23, R16 ;  /* 0x0000001017107221 */ /* 0x000fe20000000000 */
[----:B------:R-:W-:-:S02]  /*1b10*/  IADD3.X R25, PT, PT, RZ, R25, RZ, P2, !PT ;  /* 0x00000019ff197210 */ /* 0x000fc400017fe4ff */
[----:B------:R-:W-:Y:S02]  /*1b20*/  IADD3.X R29, PT, PT, RZ, R29, RZ, P3, !PT ;  /* 0x0000001dff1d7210 */ /* 0x000fe40001ffe4ff */
[----:B------:R-:W-:Y:S02]  /*1b30*/  IADD3.X R27, PT, PT, RZ, R27, RZ, P4, !PT ;  /* 0x0000001bff1b7210 */ /* 0x000fe400027fe4ff */
[----:B------:R-:W-:Y:S01]  /*1b40*/  IADD3 R18, PT, PT, R18, 0x20, RZ ;  /* 0x0000002012127810 */ /* 0x000fe20007ffe0ff */
[----:B0-----:R-:W-:-:S04]  /*1b50*/  FFMA R8, R10, R8, R9 ;  /* 0x000000080a087223 */ /* 0x001fc80000000009 */
[----:B-1----:R-:W-:-:S04]  /*1b60*/  FFMA R8, R11, R12, R8 ;  /* 0x0000000c0b087223 */ /* 0x002fc80000000008 */
[----:B------:R-:W-:Y:S01]  /*1b70*/  FADD R17, R8, R17 ;  /* 0x0000001108117221 */ /* 0x000fe20000000000 */
[----:B------:R-:W-:Y:S06]  /*1b80*/  BRA.U UP0, `(.L_x_0) ;  /* 0xffffffe900187547 */ /* 0x000fec000b83ffff */
[----:B------:R-:W0:Y:S01]  /*1b90*/  S2R R3, SR_TID.Y ;  /* 0x0000000000037919 */ /* 0x000e220000002200 */
[----:B------:R-:W1:Y:S01]  /*1ba0*/  LDC.64 R4, c[0x0][0x398] ;  /* 0x0000e600ff047b82 */ /* 0x000e620000000a00 */
[----:B------:R-:W-:Y:S02]  /*1bb0*/  IADD3 R2, PT, PT, R19, R2, RZ ;  /* 0x0000000213027210 */ /* 0x000fe40007ffe0ff */
[----:B------:R-:W-:Y:S02]  /*1bc0*/  LEA.HI R0, R0, R22, RZ, 0x1f ;  /* 0x0000001600007211 */ /* 0x000fe400078ff8ff */
[----:B0-----:R-:W-:-:S04]  /*1bd0*/  LOP3.LUT R3, R3, 0x1, RZ, 0xc0, !PT ;  /* 0x0000000103037812 */ /* 0x001fc800078ec0ff */
[----:B------:R-:W-:-:S05]  /*1be0*/  LEA R3, R3, R2, 0x7 ;  /* 0x0000000203037211 */ /* 0x000fca00078e38ff */
[----:B------:R-:W-:-:S05]  /*1bf0*/  IMAD R3, R0, 0x1c00, R3 ;  /* 0x00001c0000037824 */ /* 0x000fca00078e0203 */
[C---:B------:R-:W-:Y:S02]  /*1c00*/  IADD3 R9, PT, PT, R3.reuse, 0x20, RZ ;  /* 0x0000002003097810 */ /* 0x040fe40007ffe0ff */
[C---:B------:R-:W-:Y:S02]  /*1c10*/  IADD3 R11, PT, PT, R3.reuse, 0x40, RZ ;  /* 0x00000040030b7810 */ /* 0x040fe40007ffe0ff */
[C---:B------:R-:W-:Y:S01]  /*1c20*/  IADD3 R13, PT, PT, R3.reuse, 0x60, RZ ;  /* 0x00000060030d7810 */ /* 0x040fe20007ffe0ff */
[----:B-1----:R-:W-:-:S04]  /*1c30*/  IMAD.WIDE.U32 R2, R3, 0x4, R4 ;  /* 0x0000000403027825 */ /* 0x002fc800078e0004 */
[--C-:B------:R-:W-:Y:S01]  /*1c40*/  IMAD.WIDE.U32 R8, R9, 0x4, R4.reuse ;  /* 0x0000000409087825 */ /* 0x100fe200078e0004 */
[----:B------:R-:W-:Y:S03]  /*1c50*/  STG.E desc[UR8][R2.64], R6 ;  /* 0x0000000602007986 */ /* 0x000fe6000c101908 */
[--C-:B------:R-:W-:Y:S01]  /*1c60*/  IMAD.WIDE.U32 R10, R11, 0x4, R4.reuse ;  /* 0x000000040b0a7825 */ /* 0x100fe200078e0004 */
[----:B------:R-:W-:Y:S03]  /*1c70*/  STG.E desc[UR8][R8.64], R7 ;  /* 0x0000000708007986 */ /* 0x000fe6000c101908 */
[----:B------:R-:W-:Y:S01]  /*1c80*/  IMAD.WIDE.U32 R4, R13, 0x4, R4 ;  /* 0x000000040d047825 */ /* 0x000fe200078e0004 */
[----:B------:R-:W-:Y:S04]  /*1c90*/  STG.E desc[UR8][R10.64], R16 ;  /* 0x000000100a007986 */ /* 0x000fe8000c101908 */
[----:B------:R-:W-:Y:S01]  /*1ca0*/  STG.E desc[UR8][R4.64], R17 ;  /* 0x0000001104007986 */ /* 0x000fe2000c101908 */
[----:B------:R-:W-:Y:S05]  /*1cb0*/  EXIT ;  /* 0x000000000000794d */ /* 0x000fea0003800000 */
.L_x_1:
[----:B------:R-:W-:-:S00]  /*1cc0*/  BRA `(.L_x_1) ;  /* 0xfffffffc00fc7947 */ /* 0x000fc0000383ffff */
[----:B------:R-:W-:-:S00]  /*1cd0*/  NOP ;  /* 0x0000000000007918 */ /* 0x000fc00000000000 */
        /* <DEDUP_REMOVED lines=10> */
.L_x_2:


//--------------------- .nv.shared.DepthConvFused_2_kernel0 --------------------------
	.section	.nv.shared.DepthConvFused_2_kernel0,"aw",@nobits
	.sectionflags	@""
	.align	4
.nv.shared.DepthConvFused_2_kernel0:
	.zero		5632


//--------------------- .nv.shared.reserved.0     --------------------------
	.section	.nv.shared.reserved.0,"aw",@nobits
	.weak		__nv_reservedSMEM_offset_0_alias
	.size		__nv_reservedSMEM_offset_0_alias, 0, 64
	.other		__nv_reservedSMEM_offset_0_alias,@"STO_CUDA_RESERVED_SHARED STV_DEFAULT"
__nv_reservedSMEM_offset_0_alias:
	.zero		0
	.zero		64


//--------------------- .nv.constant0.DepthConvFused_2_kernel0 --------------------------
	.section	.nv.constant0.DepthConvFused_2_kernel0,"a",@progbits
	.sectionflags	@""
	.align	4
.nv.constant0.DepthConvFused_2_kernel0:
	.zero		936


//--------------------- SYMBOLS --------------------------

	.type		.nv.reservedSmem.offset0,@object
	.size		.nv.reservedSmem.offset0,0x4
	.type		.nv.reservedSmem.cap,@object
	.size		.nv.reservedSmem.cap,0x4
